//
// Generated by NVIDIA NVVM Compiler
//
// Compiler Build ID: CL-36424714
// Cuda compilation tools, release 13.0, V13.0.88
// Based on NVVM 20.0.0
//

.version 9.0
.target sm_100
.address_size 64

	// .globl	_Z12dotKernel3x3PKiS0_Pf
.extern .shared .align 16 .b8 sdata[];

.visible .entry _Z12dotKernel3x3PKiS0_Pf(
	.param .u64 .ptr .align 1 _Z12dotKernel3x3PKiS0_Pf_param_0,
	.param .u64 .ptr .align 1 _Z12dotKernel3x3PKiS0_Pf_param_1,
	.param .u64 .ptr .align 1 _Z12dotKernel3x3PKiS0_Pf_param_2
)
{
	.reg .pred 	%p<2>;
	.reg .b16 	%rs<6>;
	.reg .b32 	%r<16>;
	.reg .b32 	%f<2>;
	.reg .b64 	%rd<13>;

	ld.param.u64 	%rd1, [_Z12dotKernel3x3PKiS0_Pf_param_0];
	ld.param.u64 	%rd2, [_Z12dotKernel3x3PKiS0_Pf_param_1];
	ld.param.u64 	%rd3, [_Z12dotKernel3x3PKiS0_Pf_param_2];
	mov.u32 	%r1, %tid.x;
	setp.gt.u32 	%p1, %r1, 8;
	@%p1 bra 	$L__BB0_2;
	cvta.to.global.u64 	%rd4, %rd2;
	cvta.to.global.u64 	%rd5, %rd1;
	cvta.to.global.u64 	%rd6, %rd3;
	mov.u32 	%r2, %ctaid.x;
	shr.u32 	%r3, %r2, 1;
	and.b32  	%r4, %r2, 1;
	cvt.u16.u32 	%rs1, %r1;
	mul.lo.s16 	%rs2, %rs1, 171;
	shr.u16 	%rs3, %rs2, 9;
	cvt.u32.u16 	%r5, %rs3;
	mul.lo.s16 	%rs4, %rs3, 3;
	sub.s16 	%rs5, %rs1, %rs4;
	cvt.u32.u16 	%r6, %rs5;
	and.b32  	%r7, %r6, 255;
	add.s32 	%r8, %r3, %r5;
	shl.b32 	%r9, %r8, 2;
	add.s32 	%r10, %r4, %r7;
	add.s32 	%r11, %r9, %r10;
	mul.wide.u32 	%rd7, %r11, 4;
	add.s64 	%rd8, %rd4, %rd7;
	ld.global.u32 	%r12, [%rd8];
	mul.wide.u32 	%rd9, %r1, 4;
	add.s64 	%rd10, %rd5, %rd9;
	ld.global.u32 	%r13, [%rd10];
	mul.lo.s32 	%r14, %r13, %r12;
	cvt.rn.f32.s32 	%f1, %r14;
	mad.lo.s32 	%r15, %r2, 9, %r1;
	mul.wide.u32 	%rd11, %r15, 4;
	add.s64 	%rd12, %rd6, %rd11;
	st.global.f32 	[%rd12], %f1;
$L__BB0_2:
	ret;

}
	// .globl	_Z7reduce7ILj16EEvPKfPfj
.visible .entry _Z7reduce7ILj16EEvPKfPfj(
	.param .u64 .ptr .align 1 _Z7reduce7ILj16EEvPKfPfj_param_0,
	.param .u64 .ptr .align 1 _Z7reduce7ILj16EEvPKfPfj_param_1,
	.param .u32 _Z7reduce7ILj16EEvPKfPfj_param_2
)
{
	.reg .pred 	%p<6>;
	.reg .b32 	%r<15>;
	.reg .b32 	%f<26>;
	.reg .b64 	%rd<11>;

	ld.param.u64 	%rd3, [_Z7reduce7ILj16EEvPKfPfj_param_0];
	ld.param.u64 	%rd2, [_Z7reduce7ILj16EEvPKfPfj_param_1];
	ld.param.u32 	%r9, [_Z7reduce7ILj16EEvPKfPfj_param_2];
	cvta.to.global.u64 	%rd1, %rd3;
	mov.u32 	%r1, %tid.x;
	mov.u32 	%r2, %ctaid.x;
	shl.b32 	%r10, %r2, 5;
	add.s32 	%r14, %r10, %r1;
	setp.ge.u32 	%p1, %r14, %r9;
	mov.f32 	%f23, 0f00000000;
	@%p1 bra 	$L__BB1_5;
	mov.u32 	%r11, %nctaid.x;
	shl.b32 	%r4, %r11, 5;
	mov.f32 	%f23, 0f00000000;
$L__BB1_2:
	mul.wide.u32 	%rd4, %r14, 4;
	add.s64 	%rd5, %rd1, %rd4;
	ld.global.f32 	%f8, [%rd5];
	add.f32 	%f23, %f23, %f8;
	add.s32 	%r6, %r14, 16;
	setp.ge.u32 	%p2, %r6, %r9;
	@%p2 bra 	$L__BB1_4;
	mul.wide.u32 	%rd6, %r6, 4;
	add.s64 	%rd7, %rd1, %rd6;
	ld.global.f32 	%f9, [%rd7];
	add.f32 	%f23, %f23, %f9;
$L__BB1_4:
	add.s32 	%r14, %r14, %r4;
	setp.lt.u32 	%p3, %r14, %r9;
	@%p3 bra 	$L__BB1_2;
$L__BB1_5:
	shl.b32 	%r12, %r1, 2;
	mov.u32 	%r13, sdata;
	add.s32 	%r8, %r13, %r12;
	st.shared.f32 	[%r8], %f23;
	bar.sync 	0;
	setp.gt.u32 	%p4, %r1, 31;
	@%p4 bra 	$L__BB1_8;
	ld.volatile.shared.f32 	%f10, [%r8+32];
	ld.volatile.shared.f32 	%f11, [%r8];
	add.f32 	%f12, %f10, %f11;
	st.volatile.shared.f32 	[%r8], %f12;
	ld.volatile.shared.f32 	%f13, [%r8+16];
	ld.volatile.shared.f32 	%f14, [%r8];
	add.f32 	%f15, %f13, %f14;
	st.volatile.shared.f32 	[%r8], %f15;
	ld.volatile.shared.f32 	%f16, [%r8+8];
	ld.volatile.shared.f32 	%f17, [%r8];
	add.f32 	%f18, %f16, %f17;
	st.volatile.shared.f32 	[%r8], %f18;
	ld.volatile.shared.f32 	%f19, [%r8+4];
	ld.volatile.shared.f32 	%f20, [%r8];
	add.f32 	%f21, %f19, %f20;
	st.volatile.shared.f32 	[%r8], %f21;
	setp.ne.s32 	%p5, %r1, 0;
	@%p5 bra 	$L__BB1_8;
	ld.shared.f32 	%f22, [sdata];
	cvta.to.global.u64 	%rd8, %rd2;
	mul.wide.u32 	%rd9, %r2, 4;
	add.s64 	%rd10, %rd8, %rd9;
	st.global.f32 	[%rd10], %f22;
$L__BB1_8:
	ret;

}


// ===== COMPILED SASS (sm_100) =====

	.target	sm_100

	.elftype	@"ET_EXEC"


//--------------------- .note.nv.tkinfo           --------------------------
	.section	.note.nv.tkinfo,"",@"SHT_NOTE"
	.sectionflags	@"SHF_NOTE_NV_TKINFO"
	.tkinfo
        /*0018*/ 	.word	0x00000002
        /*0030*/ 	.string	""
        /*0030*/ 	.string	"ptxas"
        /*0030*/ 	.string	"Cuda compilation tools, release 13.0, V13.0.88"
        /*0030*/ 	.string	"Build cuda_13.0.r13.0/compiler.36424714_0"
        /*0030*/ 	.string	"-arch sm_100 -m 64 "



//--------------------- .note.nv.cuinfo           --------------------------
	.section	.note.nv.cuinfo,"",@"SHT_NOTE"
	.sectionflags	@"SHF_NOTE_NV_CUINFO"
        /*0018*/ 	.short	0x0002
        /*001a*/ 	.short	0x0064
        /*001c*/ 	.short	0x0082
	.zero		2


//--------------------- .nv.info                  --------------------------
	.section	.nv.info,"",@"SHT_CUDA_INFO"
	.align	4


	//----- nvinfo : EIATTR_REGCOUNT
	.align		4
        /*0000*/ 	.byte	0x04, 0x2f
        /*0002*/ 	.short	(.L_1 - .L_0)
	.align		4
.L_0:
        /*0004*/ 	.word	index@(_Z12dotKernel3x3PKiS0_Pf)
        /*0008*/ 	.word	0x0000000d


	//----- nvinfo : EIATTR_FRAME_SIZE
	.align		4
.L_1:
        /*000c*/ 	.byte	0x04, 0x11
        /*000e*/ 	.short	(.L_3 - .L_2)
	.align		4
.L_2:
        /*0010*/ 	.word	index@(_Z12dotKernel3x3PKiS0_Pf)
        /*0014*/ 	.word	0x00000000


	//----- nvinfo : EIATTR_REGCOUNT
	.align		4
.L_3:
        /*0018*/ 	.byte	0x04, 0x2f
        /*001a*/ 	.short	(.L_5 - .L_4)
	.align		4
.L_4:
        /*001c*/ 	.word	index@(_Z7reduce7ILj16EEvPKfPfj)
        /*0020*/ 	.word	0x0000000e


	//----- nvinfo : EIATTR_FRAME_SIZE
	.align		4
.L_5:
        /*0024*/ 	.byte	0x04, 0x11
        /*0026*/ 	.short	(.L_7 - .L_6)
	.align		4
.L_6:
        /*0028*/ 	.word	index@(_Z7reduce7ILj16EEvPKfPfj)
        /*002c*/ 	.word	0x00000000


	//----- nvinfo : EIATTR_MIN_STACK_SIZE
	.align		4
.L_7:
        /*0030*/ 	.byte	0x04, 0x12
        /*0032*/ 	.short	(.L_9 - .L_8)
	.align		4
.L_8:
        /*0034*/ 	.word	index@(_Z7reduce7ILj16EEvPKfPfj)
        /*0038*/ 	.word	0x00000000


	//----- nvinfo : EIATTR_MIN_STACK_SIZE
	.align		4
.L_9:
        /*003c*/ 	.byte	0x04, 0x12
        /*003e*/ 	.short	(.L_11 - .L_10)
	.align		4
.L_10:
        /*0040*/ 	.word	index@(_Z12dotKernel3x3PKiS0_Pf)
        /*0044*/ 	.word	0x00000000
.L_11:


//--------------------- .nv.compat                --------------------------
	.section	.nv.compat,"",@"SHT_CUDA_COMPAT_INFO"
	.align	4
        /*0000*/ 	.byte	0x02, 0x09, 0x00, 0x00, 0x02, 0x02, 0x01, 0x00, 0x02, 0x05, 0x05, 0x00, 0x03, 0x07, 0x01, 0x01
        /*0010*/ 	.byte	0x02, 0x03, 0x00, 0x00, 0x02, 0x06, 0x01, 0x00, 0x04, 0x0b, 0x08, 0x00, 0x09, 0x00, 0x00, 0x00
        /*0020*/ 	.byte	0x00, 0x00, 0x00, 0x00


//--------------------- .nv.info._Z7reduce7ILj16EEvPKfPfj --------------------------
	.section	.nv.info._Z7reduce7ILj16EEvPKfPfj,"",@"SHT_CUDA_INFO"
	.sectionflags	@""
	.align	4


	//----- nvinfo : EIATTR_CUDA_API_VERSION
	.align		4
        /*0000*/ 	.byte	0x04, 0x37
        /*0002*/ 	.short	(.L_13 - .L_12)
.L_12:
        /*0004*/ 	.word	0x00000082


	//----- nvinfo : EIATTR_KPARAM_INFO
	.align		4
.L_13:
        /*0008*/ 	.byte	0x04, 0x17
        /*000a*/ 	.short	(.L_15 - .L_14)
.L_14:
        /*000c*/ 	.word	0x00000000
        /*0010*/ 	.short	0x0002
        /*0012*/ 	.short	0x0010
        /*0014*/ 	.byte	0x00, 0xf0, 0x11, 0x00


	//----- nvinfo : EIATTR_KPARAM_INFO
	.align		4
.L_15:
        /*0018*/ 	.byte	0x04, 0x17
        /*001a*/ 	.short	(.L_17 - .L_16)
.L_16:
        /*001c*/ 	.word	0x00000000
        /*0020*/ 	.short	0x0001
        /*0022*/ 	.short	0x0008
        /*0024*/ 	.byte	0x00, 0xf5, 0x21, 0x00


	//----- nvinfo : EIATTR_KPARAM_INFO
	.align		4
.L_17:
        /*0028*/ 	.byte	0x04, 0x17
        /*002a*/ 	.short	(.L_19 - .L_18)
.L_18:
        /*002c*/ 	.word	0x00000000
        /*0030*/ 	.short	0x0000
        /*0032*/ 	.short	0x0000
        /*0034*/ 	.byte	0x00, 0xf5, 0x21, 0x00


	//----- nvinfo : EIATTR_SPARSE_MMA_MASK
	.align		4
.L_19:
        /*0038*/ 	.byte	0x03, 0x50
        /*003a*/ 	.short	0x0000


	//----- nvinfo : EIATTR_MAXREG_COUNT
	.align		4
        /*003c*/ 	.byte	0x03, 0x1b
        /*003e*/ 	.short	0x00ff


	//----- nvinfo : EIATTR_NUM_BARRIERS
	.align		4
        /*0040*/ 	.byte	0x02, 0x4c
        /*0042*/ 	.byte	0x01
	.zero		1


	//----- nvinfo : EIATTR_MERCURY_ISA_VERSION
	.align		4
        /*0044*/ 	.byte	0x03, 0x5f
        /*0046*/ 	.short	0x0101


	//----- nvinfo : EIATTR_VRC_CTA_INIT_COUNT
	.align		4
        /*0048*/ 	.byte	0x02, 0x4a
	.zero		1
	.zero		1


	//----- nvinfo : EIATTR_EXIT_INSTR_OFFSETS
	.align		4
        /*004c*/ 	.byte	0x04, 0x1c
        /*004e*/ 	.short	(.L_21 - .L_20)


	//   ....[0]....
.L_20:
        /*0050*/ 	.word	0x00000220


	//   ....[1]....
        /*0054*/ 	.word	0x00000340


	//   ....[2]....
        /*0058*/ 	.word	0x00000390


	//----- nvinfo : EIATTR_CRS_STACK_SIZE
	.align		4
.L_21:
        /*005c*/ 	.byte	0x04, 0x1e
        /*005e*/ 	.short	(.L_23 - .L_22)
.L_22:
        /*0060*/ 	.word	0x00000000


	//----- nvinfo : EIATTR_CBANK_PARAM_SIZE
	.align		4
.L_23:
        /*0064*/ 	.byte	0x03, 0x19
        /*0066*/ 	.short	0x0014


	//----- nvinfo : EIATTR_PARAM_CBANK
	.align		4
        /*0068*/ 	.byte	0x04, 0x0a
        /*006a*/ 	.short	(.L_25 - .L_24)
	.align		4
.L_24:
        /*006c*/ 	.word	index@(.nv.constant0._Z7reduce7ILj16EEvPKfPfj)
        /*0070*/ 	.short	0x0380
        /*0072*/ 	.short	0x0014


	//----- nvinfo : EIATTR_SW_WAR
	.align		4
.L_25:
        /*0074*/ 	.byte	0x04, 0x36
        /*0076*/ 	.short	(.L_27 - .L_26)
.L_26:
        /*0078*/ 	.word	0x00000008
.L_27:


//--------------------- .nv.info._Z12dotKernel3x3PKiS0_Pf --------------------------
	.section	.nv.info._Z12dotKernel3x3PKiS0_Pf,"",@"SHT_CUDA_INFO"
	.sectionflags	@""
	.align	4


	//----- nvinfo : EIATTR_CUDA_API_VERSION
	.align		4
        /*0000*/ 	.byte	0x04, 0x37
        /*0002*/ 	.short	(.L_29 - .L_28)
.L_28:
        /*0004*/ 	.word	0x00000082


	//----- nvinfo : EIATTR_KPARAM_INFO
	.align		4
.L_29:
        /*0008*/ 	.byte	0x04, 0x17
        /*000a*/ 	.short	(.L_31 - .L_30)
.L_30:
        /*000c*/ 	.word	0x00000000
        /*0010*/ 	.short	0x0002
        /*0012*/ 	.short	0x0010
        /*0014*/ 	.byte	0x00, 0xf5, 0x21, 0x00


	//----- nvinfo : EIATTR_KPARAM_INFO
	.align		4
.L_31:
        /*0018*/ 	.byte	0x04, 0x17
        /*001a*/ 	.short	(.L_33 - .L_32)
.L_32:
        /*001c*/ 	.word	0x00000000
        /*0020*/ 	.short	0x0001
        /*0022*/ 	.short	0x0008
        /*0024*/ 	.byte	0x00, 0xf5, 0x21, 0x00


	//----- nvinfo : EIATTR_KPARAM_INFO
	.align		4
.L_33:
        /*0028*/ 	.byte	0x04, 0x17
        /*002a*/ 	.short	(.L_35 - .L_34)
.L_34:
        /*002c*/ 	.word	0x00000000
        /*0030*/ 	.short	0x0000
        /*0032*/ 	.short	0x0000
        /*0034*/ 	.byte	0x00, 0xf5, 0x21, 0x00


	//----- nvinfo : EIATTR_SPARSE_MMA_MASK
	.align		4
.L_35:
        /*0038*/ 	.byte	0x03, 0x50
        /*003a*/ 	.short	0x0000


	//----- nvinfo : EIATTR_MAXREG_COUNT
	.align		4
        /*003c*/ 	.byte	0x03, 0x1b
        /*003e*/ 	.short	0x00ff


	//----- nvinfo : EIATTR_MERCURY_ISA_VERSION
	.align		4
        /*0040*/ 	.byte	0x03, 0x5f
        /*0042*/ 	.short	0x0101


	//----- nvinfo : EIATTR_VRC_CTA_INIT_COUNT
	.align		4
        /*0044*/ 	.byte	0x02, 0x4a
	.zero		1
	.zero		1


	//----- nvinfo : EIATTR_EXIT_INSTR_OFFSETS
	.align		4
        /*0048*/ 	.byte	0x04, 0x1c
        /*004a*/ 	.short	(.L_37 - .L_36)


	//   ....[0]....
.L_36:
        /*004c*/ 	.word	0x00000030


	//   ....[1]....
        /*0050*/ 	.word	0x00000210


	//----- nvinfo : EIATTR_CBANK_PARAM_SIZE
	.align		4
.L_37:
        /*0054*/ 	.byte	0x03, 0x19
        /*0056*/ 	.short	0x0018


	//----- nvinfo : EIATTR_PARAM_CBANK
	.align		4
        /*0058*/ 	.byte	0x04, 0x0a
        /*005a*/ 	.short	(.L_39 - .L_38)
	.align		4
.L_38:
        /*005c*/ 	.word	index@(.nv.constant0._Z12dotKernel3x3PKiS0_Pf)
        /*0060*/ 	.short	0x0380
        /*0062*/ 	.short	0x0018


	//----- nvinfo : EIATTR_SW_WAR
	.align		4
.L_39:
        /*0064*/ 	.byte	0x04, 0x36
        /*0066*/ 	.short	(.L_41 - .L_40)
.L_40:
        /*0068*/ 	.word	0x00000008
.L_41:


//--------------------- .nv.callgraph             --------------------------
	.section	.nv.callgraph,"",@"SHT_CUDA_CALLGRAPH"
	.align	4
	.sectionentsize	8
	.align		4
        /*0000*/ 	.word	0x00000000
	.align		4
        /*0004*/ 	.word	0xffffffff
	.align		4
        /*0008*/ 	.word	0x00000000
	.align		4
        /*000c*/ 	.word	0xfffffffe
	.align		4
        /*0010*/ 	.word	0x00000000
	.align		4
        /*0014*/ 	.word	0xfffffffd
	.align		4
        /*0018*/ 	.word	0x00000000
	.align		4
        /*001c*/ 	.word	0xfffffffc


//--------------------- .text._Z7reduce7ILj16EEvPKfPfj --------------------------
	.section	.text._Z7reduce7ILj16EEvPKfPfj,"ax",@progbits
	.align	128
        .global         _Z7reduce7ILj16EEvPKfPfj
        .type           _Z7reduce7ILj16EEvPKfPfj,@function
        .size           _Z7reduce7ILj16EEvPKfPfj,(.L_x_5 - _Z7reduce7ILj16EEvPKfPfj)
        .other          _Z7reduce7ILj16EEvPKfPfj,@"STO_CUDA_ENTRY STV_DEFAULT"
_Z7reduce7ILj16EEvPKfPfj:
.text._Z7reduce7ILj16EEvPKfPfj:
[----:B------:R-:W-:Y:S01]  /*0000*/  LDC R1, c[0x0][0x37c] ;  /* 0x0000df00ff017b82 */ /* 0x000fe20000000800 */
[----:B------:R-:W0:Y:S01]  /*0010*/  S2R R11, SR_TID.X ;  /* 0x00000000000b7919 */ /* 0x000e220000002100 */
[----:B------:R-:W1:Y:S01]  /*0020*/  LDCU UR4, c[0x0][0x390] ;  /* 0x00007200ff0477ac */ /* 0x000e620008000800 */
[----:B------:R-:W-:Y:S01]  /*0030*/  BSSY.RECONVERGENT B0, `(.L_x_0) ;  /* 0x0000017000007945 */ /* 0x000fe20003800200 */
[----:B------:R-:W-:Y:S01]  /*0040*/  HFMA2 R8, -RZ, RZ, 0, 0 ;  /* 0x00000000ff087431 */ /* 0x000fe200000001ff */
[----:B------:R-:W0:Y:S01]  /*0050*/  S2R R0, SR_CTAID.X ;  /* 0x0000000000007919 */ /* 0x000e220000002500 */
[----:B------:R-:W2:Y:S01]  /*0060*/  LDCU.64 UR6, c[0x0][0x358] ;  /* 0x00006b00ff0677ac */ /* 0x000ea20008000a00 */
[----:B------:R-:W3:Y:S01]  /*0070*/  LDCU UR8, c[0x0][0x390] ;  /* 0x00007200ff0877ac */ /* 0x000ee20008000800 */
[----:B0-----:R-:W-:-:S04]  /*0080*/  LEA R2, R0, R11, 0x5 ;  /* 0x0000000b00027211 */ /* 0x001fc800078e28ff */
[----:B-1----:R-:W-:-:S13]  /*0090*/  ISETP.GE.U32.AND P0, PT, R2, UR4, PT ;  /* 0x0000000402007c0c */ /* 0x002fda000bf06070 */
[----:B--23--:R-:W-:Y:S05]  /*00a0*/  @P0 BRA `(.L_x_1) ;  /* 0x00000000003c0947 */ /* 0x00cfea0003800000 */
[----:B------:R-:W0:Y:S01]  /*00b0*/  LDC R10, c[0x0][0x370] ;  /* 0x0000dc00ff0a7b82 */ /* 0x000e220000000800 */
[----:B------:R-:W-:Y:S02]  /*00c0*/  MOV R9, R2 ;  /* 0x0000000200097202 */ /* 0x000fe40000000f00 */
[----:B------:R-:W-:-:S05]  /*00d0*/  MOV R8, RZ ;  /* 0x000000ff00087202 */ /* 0x000fca0000000f00 */
[----:B------:R-:W1:Y:S02]  /*00e0*/  LDC.64 R6, c[0x0][0x380] ;  /* 0x0000e000ff067b82 */ /* 0x000e640000000a00 */
.L_x_2:
[C---:B------:R-:W-:Y:S01]  /*00f0*/  IADD3 R5, PT, PT, R9.reuse, 0x10, RZ ;  /* 0x0000001009057810 */ /* 0x040fe20007ffe0ff */
[----:B-1----:R-:W-:-:S03]  /*0100*/  IMAD.WIDE.U32 R2, R9, 0x4, R6 ;  /* 0x0000000409027825 */ /* 0x002fc600078e0006 */
[----:B------:R-:W-:-:S03]  /*0110*/  ISETP.GE.U32.AND P0, PT, R5, UR8, PT ;  /* 0x0000000805007c0c */ /* 0x000fc6000bf06070 */
[----:B------:R-:W2:Y:S10]  /*0120*/  LDG.E R3, desc[UR6][R2.64] ;  /* 0x0000000602037981 */ /* 0x000eb4000c1e1900 */
[----:B------:R-:W-:-:S06]  /*0130*/  @!P0 IMAD.WIDE.U32 R4, R5, 0x4, R6 ;  /* 0x0000000405048825 */ /* 0x000fcc00078e0006 */
[----:B------:R-:W3:Y:S01]  /*0140*/  @!P0 LDG.E R5, desc[UR6][R4.64] ;  /* 0x0000000604058981 */ /* 0x000ee2000c1e1900 */
[----:B0-----:R-:W-:-:S04]  /*0150*/  LEA R9, R10, R9, 0x5 ;  /* 0x000000090a097211 */ /* 0x001fc800078e28ff */
[----:B------:R-:W-:Y:S01]  /*0160*/  ISETP.GE.U32.AND P1, PT, R9, UR8, PT ;  /* 0x0000000809007c0c */ /* 0x000fe2000bf26070 */
[----:B--2---:R-:W-:-:S04]  /*0170*/  FADD R8, R3, R8 ;  /* 0x0000000803087221 */ /* 0x004fc80000000000 */
[----:B---3--:R-:W-:-:S08]  /*0180*/  @!P0 FADD R8, R8, R5 ;  /* 0x0000000508088221 */ /* 0x008fd00000000000 */
[----:B------:R-:W-:Y:S05]  /*0190*/  @!P1 BRA `(.L_x_2) ;  /* 0xfffffffc00d49947 */ /* 0x000fea000383ffff */
.L_x_1:
[----:B------:R-:W-:Y:S05]  /*01a0*/  BSYNC.RECONVERGENT B0 ;  /* 0x0000000000007941 */ /* 0x000fea0003800200 */
.L_x_0:
[----:B------:R-:W0:Y:S01]  /*01b0*/  S2UR UR5, SR_CgaCtaId ;  /* 0x00000000000579c3 */ /* 0x000e220000008800 */
[----:B------:R-:W-:Y:S01]  /*01c0*/  UMOV UR4, 0x400 ;  /* 0x0000040000047882 */ /* 0x000fe20000000000 */
[----:B------:R-:W-:Y:S01]  /*01d0*/  ISETP.GT.U32.AND P0, PT, R11, 0x1f, PT ;  /* 0x0000001f0b00780c */ /* 0x000fe20003f04070 */
[----:B0-----:R-:W-:-:S06]  /*01e0*/  ULEA UR4, UR5, UR4, 0x18 ;  /* 0x0000000405047291 */ /* 0x001fcc000f8ec0ff */
[----:B------:R-:W-:-:S05]  /*01f0*/  LEA R3, R11, UR4, 0x2 ;  /* 0x000000040b037c11 */ /* 0x000fca000f8e10ff */
[----:B------:R0:W-:Y:S01]  /*0200*/  STS [R3], R8 ;  /* 0x0000000803007388 */ /* 0x0001e20000000800 */
[----:B------:R-:W-:Y:S06]  /*0210*/  BAR.SYNC.DEFER_BLOCKING 0x0 ;  /* 0x0000000000007b1d */ /* 0x000fec0000010000 */
[----:B------:R-:W-:Y:S05]  /*0220*/  @P0 EXIT ;  /* 0x000000000000094d */ /* 0x000fea0003800000 */
[----:B------:R-:W-:Y:S01]  /*0230*/  LDS R2, [R3+0x20] ;  /* 0x0000200003027984 */ /* 0x000fe20000000800 */
[----:B------:R-:W-:-:S03]  /*0240*/  ISETP.NE.AND P0, PT, R11, RZ, PT ;  /* 0x000000ff0b00720c */ /* 0x000fc60003f05270 */
[----:B------:R-:W1:Y:S02]  /*0250*/  LDS R5, [R3] ;  /* 0x0000000003057984 */ /* 0x000e640000000800 */
[----:B-1----:R-:W-:-:S05]  /*0260*/  FADD R2, R2, R5 ;  /* 0x0000000502027221 */ /* 0x002fca0000000000 */
[----:B------:R-:W-:Y:S04]  /*0270*/  STS [R3], R2 ;  /* 0x0000000203007388 */ /* 0x000fe80000000800 */
[----:B------:R-:W-:Y:S04]  /*0280*/  LDS R4, [R3+0x10] ;  /* 0x0000100003047984 */ /* 0x000fe80000000800 */
        /* <DEDUP_REMOVED lines=8> */
[----:B0-----:R-:W0:Y:S02]  /*0310*/  LDS R8, [R3] ;  /* 0x0000000003087984 */ /* 0x001e240000000800 */
[----:B0-----:R-:W-:-:S05]  /*0320*/  FADD R8, R5, R8 ;  /* 0x0000000805087221 */ /* 0x001fca0000000000 */
[----:B------:R0:W-:Y:S01]  /*0330*/  STS [R3], R8 ;  /* 0x0000000803007388 */ /* 0x0001e20000000800 */
[----:B------:R-:W-:Y:S05]  /*0340*/  @P0 EXIT ;  /* 0x000000000000094d */ /* 0x000fea0003800000 */
[----:B------:R-:W1:Y:S01]  /*0350*/  LDS R5, [UR4] ;  /* 0x00000004ff057984 */ /* 0x000e620008000800 */
[----:B0-----:R-:W0:Y:S02]  /*0360*/  LDC.64 R2, c[0x0][0x388] ;  /* 0x0000e200ff027b82 */ /* 0x001e240000000a00 */
[----:B0-----:R-:W-:-:S05]  /*0370*/  IMAD.WIDE.U32 R2, R0, 0x4, R2 ;  /* 0x0000000400027825 */ /* 0x001fca00078e0002 */
[----:B-1----:R-:W-:Y:S01]  /*0380*/  STG.E desc[UR6][R2.64], R5 ;  /* 0x0000000502007986 */ /* 0x002fe2000c101906 */
[----:B------:R-:W-:Y:S05]  /*0390*/  EXIT ;  /* 0x000000000000794d */ /* 0x000fea0003800000 */
.L_x_3:
[----:B------:R-:W-:-:S00]  /*03a0*/  BRA `(.L_x_3) ;  /* 0xfffffffc00fc7947 */ /* 0x000fc0000383ffff */
[----:B------:R-:W-:-:S00]  /*03b0*/  NOP ;  /* 0x0000000000007918 */ /* 0x000fc00000000000 */
        /* <DEDUP_REMOVED lines=12> */
.L_x_5:


//--------------------- .text._Z12dotKernel3x3PKiS0_Pf --------------------------
	.section	.text._Z12dotKernel3x3PKiS0_Pf,"ax",@progbits
	.align	128
        .global         _Z12dotKernel3x3PKiS0_Pf
        .type           _Z12dotKernel3x3PKiS0_Pf,@function
        .size           _Z12dotKernel3x3PKiS0_Pf,(.L_x_6 - _Z12dotKernel3x3PKiS0_Pf)
        .other          _Z12dotKernel3x3PKiS0_Pf,@"STO_CUDA_ENTRY STV_DEFAULT"
_Z12dotKernel3x3PKiS0_Pf:
.text._Z12dotKernel3x3PKiS0_Pf:
[----:B------:R-:W-:Y:S01]  /*0000*/  LDC R1, c[0x0][0x37c] ;  /* 0x0000df00ff017b82 */ /* 0x000fe20000000800 */
[----:B------:R-:W0:Y:S02]  /*0010*/  S2R R0, SR_TID.X ;  /* 0x0000000000007919 */ /* 0x000e240000002100 */
[----:B0-----:R-:W-:-:S13]  /*0020*/  ISETP.GT.U32.AND P0, PT, R0, 0x8, PT ;  /* 0x000000080000780c */ /* 0x001fda0003f04070 */
[----:B------:R-:W-:Y:S05]  /*0030*/  @P0 EXIT ;  /* 0x000000000000094d */ /* 0x000fea0003800000 */
[----:B------:R-:W-:Y:S01]  /*0040*/  PRMT R2, R0, 0x9910, RZ ;  /* 0x0000991000027816 */ /* 0x000fe200000000ff */
[----:B------:R-:W0:Y:S01]  /*0050*/  S2R R10, SR_CTAID.X ;  /* 0x00000000000a7919 */ /* 0x000e220000002500 */
[----:B------:R-:W1:Y:S01]  /*0060*/  LDC.64 R4, c[0x0][0x380] ;  /* 0x0000e000ff047b82 */ /* 0x000e620000000a00 */
[----:B------:R-:W2:Y:S02]  /*0070*/  LDCU.64 UR4, c[0x0][0x358] ;  /* 0x00006b00ff0477ac */ /* 0x000ea40008000a00 */
[----:B------:R-:W-:-:S05]  /*0080*/  IMAD R2, R2, 0xab, RZ ;  /* 0x000000ab02027824 */ /* 0x000fca00078e02ff */
[----:B------:R-:W-:-:S04]  /*0090*/  LOP3.LUT R2, R2, 0xffff, RZ, 0xc0, !PT ;  /* 0x0000ffff02027812 */ /* 0x000fc800078ec0ff */
[----:B------:R-:W-:-:S04]  /*00a0*/  SHF.R.U32.HI R7, RZ, 0x9, R2 ;  /* 0x00000009ff077819 */ /* 0x000fc80000011602 */
[C---:B------:R-:W-:Y:S02]  /*00b0*/  PRMT R2, R7.reuse, 0x9910, RZ ;  /* 0x0000991007027816 */ /* 0x040fe400000000ff */
[----:B------:R-:W-:-:S03]  /*00c0*/  LOP3.LUT R7, R7, 0xffff, RZ, 0xc0, !PT ;  /* 0x0000ffff07077812 */ /* 0x000fc600078ec0ff */
[----:B------:R-:W-:Y:S02]  /*00d0*/  IMAD R2, R2, 0x3, RZ ;  /* 0x0000000302027824 */ /* 0x000fe400078e02ff */
[----:B-1----:R-:W-:-:S04]  /*00e0*/  IMAD.WIDE.U32 R4, R0, 0x4, R4 ;  /* 0x0000000400047825 */ /* 0x002fc800078e0004 */
[----:B------:R-:W-:Y:S02]  /*00f0*/  IMAD.MOV R9, RZ, RZ, -R2 ;  /* 0x000000ffff097224 */ /* 0x000fe400078e0a02 */
[----:B------:R-:W1:Y:S01]  /*0100*/  LDC.64 R2, c[0x0][0x388] ;  /* 0x0000e200ff027b82 */ /* 0x000e620000000a00 */
[C---:B0-----:R-:W-:Y:S01]  /*0110*/  LOP3.LUT R6, R10.reuse, 0x1, RZ, 0xc0, !PT ;  /* 0x000000010a067812 */ /* 0x041fe200078ec0ff */
[----:B--2---:R-:W2:Y:S01]  /*0120*/  LDG.E R5, desc[UR4][R4.64] ;  /* 0x0000000404057981 */ /* 0x004ea2000c1e1900 */
[----:B------:R-:W-:Y:S02]  /*0130*/  PRMT R9, R9, 0x7710, RZ ;  /* 0x0000771009097816 */ /* 0x000fe400000000ff */
[----:B------:R-:W-:-:S03]  /*0140*/  LEA.HI R7, R10, R7, RZ, 0x1f ;  /* 0x000000070a077211 */ /* 0x000fc600078ff8ff */
[----:B------:R-:W-:-:S05]  /*0150*/  IMAD.IADD R8, R9, 0x1, R0 ;  /* 0x0000000109087824 */ /* 0x000fca00078e0200 */
[----:B------:R-:W-:-:S05]  /*0160*/  LOP3.LUT R9, R8, 0xff, RZ, 0xc0, !PT ;  /* 0x000000ff08097812 */ /* 0x000fca00078ec0ff */
[----:B------:R-:W-:-:S04]  /*0170*/  IMAD.IADD R6, R6, 0x1, R9 ;  /* 0x0000000106067824 */ /* 0x000fc800078e0209 */
[----:B------:R-:W-:-:S04]  /*0180*/  IMAD R7, R7, 0x4, R6 ;  /* 0x0000000407077824 */ /* 0x000fc800078e0206 */
[----:B-1----:R-:W-:Y:S02]  /*0190*/  IMAD.WIDE.U32 R2, R7, 0x4, R2 ;  /* 0x0000000407027825 */ /* 0x002fe400078e0002 */
[----:B------:R-:W0:Y:S04]  /*01a0*/  LDC.64 R6, c[0x0][0x390] ;  /* 0x0000e400ff067b82 */ /* 0x000e280000000a00 */
[----:B------:R-:W2:Y:S01]  /*01b0*/  LDG.E R2, desc[UR4][R2.64] ;  /* 0x0000000402027981 */ /* 0x000ea2000c1e1900 */
[----:B------:R-:W-:-:S04]  /*01c0*/  IMAD R9, R10, 0x9, R0 ;  /* 0x000000090a097824 */ /* 0x000fc800078e0200 */
[----:B0-----:R-:W-:-:S04]  /*01d0*/  IMAD.WIDE.U32 R6, R9, 0x4, R6 ;  /* 0x0000000409067825 */ /* 0x001fc800078e0006 */
[----:B--2---:R-:W-:-:S05]  /*01e0*/  IMAD R0, R2, R5, RZ ;  /* 0x0000000502007224 */ /* 0x004fca00078e02ff */
[----:B------:R-:W-:-:S05]  /*01f0*/  I2FP.F32.S32 R9, R0 ;  /* 0x0000000000097245 */ /* 0x000fca0000201400 */
[----:B------:R-:W-:Y:S01]  /*0200*/  STG.E desc[UR4][R6.64], R9 ;  /* 0x0000000906007986 */ /* 0x000fe2000c101904 */
[----:B------:R-:W-:Y:S05]  /*0210*/  EXIT ;  /* 0x000000000000794d */ /* 0x000fea0003800000 */
.L_x_4:
        /* <DEDUP_REMOVED lines=14> */
.L_x_6:


//--------------------- .nv.shared._Z7reduce7ILj16EEvPKfPfj --------------------------
	.section	.nv.shared._Z7reduce7ILj16EEvPKfPfj,"aw",@nobits
	.sectionflags	@""
	.align	16
	.zero		1024


//--------------------- .nv.shared.reserved.0     --------------------------
	.section	.nv.shared.reserved.0,"aw",@nobits
	.weak		__nv_reservedSMEM_offset_0_alias
	.size		__nv_reservedSMEM_offset_0_alias, 0, 64
	.other		__nv_reservedSMEM_offset_0_alias,@"STO_CUDA_RESERVED_SHARED STV_DEFAULT"
__nv_reservedSMEM_offset_0_alias:
	.zero		0
	.zero		64


//--------------------- .nv.shared._Z12dotKernel3x3PKiS0_Pf --------------------------
	.section	.nv.shared._Z12dotKernel3x3PKiS0_Pf,"aw",@nobits
	.sectionflags	@""
	.align	16
	.zero		1024


//--------------------- .nv.constant0._Z7reduce7ILj16EEvPKfPfj --------------------------
	.section	.nv.constant0._Z7reduce7ILj16EEvPKfPfj,"a",@progbits
	.sectionflags	@""
	.align	4
.nv.constant0._Z7reduce7ILj16EEvPKfPfj:
	.zero		916


//--------------------- .nv.constant0._Z12dotKernel3x3PKiS0_Pf --------------------------
	.section	.nv.constant0._Z12dotKernel3x3PKiS0_Pf,"a",@progbits
	.sectionflags	@""
	.align	4
.nv.constant0._Z12dotKernel3x3PKiS0_Pf:
	.zero		920


//--------------------- SYMBOLS --------------------------

	.type		.nv.reservedSmem.offset0,@object
	.size		.nv.reservedSmem.offset0,0x4
	.type		.nv.reservedSmem.cap,@object
	.size		.nv.reservedSmem.cap,0x4
